//
// Generated by NVIDIA NVVM Compiler
//
// Compiler Build ID: CL-36424714
// Cuda compilation tools, release 13.0, V13.0.88
// Based on NVVM 20.0.0
//

.version 9.0
.target sm_100
.address_size 64

	// .globl	_Z20generate_S_gpu_chunkPmPimmi

.visible .entry _Z20generate_S_gpu_chunkPmPimmi(
	.param .u64 .ptr .align 1 _Z20generate_S_gpu_chunkPmPimmi_param_0,
	.param .u64 .ptr .align 1 _Z20generate_S_gpu_chunkPmPimmi_param_1,
	.param .u64 _Z20generate_S_gpu_chunkPmPimmi_param_2,
	.param .u64 _Z20generate_S_gpu_chunkPmPimmi_param_3,
	.param .u32 _Z20generate_S_gpu_chunkPmPimmi_param_4
)
{
	.reg .pred 	%p<7>;
	.reg .b32 	%r<23>;
	.reg .b64 	%rd<55>;

	ld.param.u64 	%rd22, [_Z20generate_S_gpu_chunkPmPimmi_param_0];
	ld.param.u64 	%rd23, [_Z20generate_S_gpu_chunkPmPimmi_param_1];
	ld.param.u64 	%rd24, [_Z20generate_S_gpu_chunkPmPimmi_param_2];
	ld.param.u64 	%rd25, [_Z20generate_S_gpu_chunkPmPimmi_param_3];
	ld.param.u32 	%r1, [_Z20generate_S_gpu_chunkPmPimmi_param_4];
	mov.u32 	%r2, %ctaid.x;
	mov.u32 	%r3, %ntid.x;
	mov.u32 	%r4, %tid.x;
	mad.lo.s32 	%r5, %r2, %r3, %r4;
	cvt.u64.u32 	%rd26, %r5;
	add.s64 	%rd1, %rd24, %rd26;
	setp.ge.u64 	%p1, %rd1, %rd25;
	@%p1 bra 	$L__BB0_8;
	sub.s32 	%r6, 64, %r1;
	mov.b64 	%rd27, 1;
	shr.u64 	%rd28, %rd27, %r6;
	add.s32 	%r7, %r1, -64;
	shl.b64 	%rd29, %rd27, %r7;
	setp.gt.s32 	%p2, %r1, 63;
	selp.b64 	%rd48, %rd29, %rd28, %p2;
	shl.b64 	%rd47, %rd27, %r1;
	mov.b64 	%rd50, 0;
	mov.u64 	%rd49, %rd1;
$L__BB0_2:
	and.b64  	%rd30, %rd47, 1;
	setp.eq.b64 	%p3, %rd30, 1;
	@%p3 bra 	$L__BB0_7;
	and.b64  	%rd35, %rd49, 1;
	setp.eq.b64 	%p4, %rd35, 1;
	@%p4 bra 	$L__BB0_5;
	mov.b64 	{%r9, %r10}, %rd47;
	mov.b64 	{%r11, %r12}, %rd48;
	shf.l.wrap.b32 	%r13, %r10, %r11, 31;
	shf.l.wrap.b32 	%r14, %r9, %r10, 31;
	mov.b64 	%rd47, {%r14, %r13};
	shr.u64 	%rd48, %rd48, 1;
	mov.b64 	{%r15, %r16}, %rd49;
	mov.b64 	{%r17, %r18}, %rd50;
	shf.l.wrap.b32 	%r19, %r16, %r17, 31;
	shf.l.wrap.b32 	%r20, %r15, %r16, 31;
	mov.b64 	%rd49, {%r20, %r19};
	shr.u64 	%rd50, %rd50, 1;
	bra.uni 	$L__BB0_6;
$L__BB0_5:
	mul.hi.u64 	%rd36, %rd47, 3;
	mad.lo.s64 	%rd48, %rd48, 3, %rd36;
	mul.lo.s64 	%rd47, %rd47, 3;
	mul.hi.u64 	%rd37, %rd49, 3;
	mad.lo.s64 	%rd38, %rd50, 3, %rd37;
	mul.lo.s64 	%rd39, %rd49, 3;
	add.cc.s64 	%rd49, %rd39, 1;
	addc.cc.s64 	%rd50, %rd38, 0;
$L__BB0_6:
	shr.u64 	%rd40, %rd47, %r1;
	shl.b64 	%rd41, %rd48, %r6;
	or.b64  	%rd42, %rd40, %rd41;
	shr.u64 	%rd43, %rd48, %r7;
	setp.gt.s32 	%p5, %r1, 63;
	selp.b64 	%rd44, %rd43, %rd42, %p5;
	shr.u64 	%rd45, %rd48, %r1;
	or.b64  	%rd46, %rd44, %rd45;
	setp.eq.s64 	%p6, %rd46, 0;
	@%p6 bra 	$L__BB0_8;
	bra.uni 	$L__BB0_2;
$L__BB0_7:
	cvta.to.global.u64 	%rd31, %rd23;
	atom.global.add.u32 	%r8, [%rd31], 1;
	cvta.to.global.u64 	%rd32, %rd22;
	mul.wide.s32 	%rd33, %r8, 8;
	add.s64 	%rd34, %rd32, %rd33;
	st.global.u64 	[%rd34], %rd1;
$L__BB0_8:
	ret;

}
	// .globl	_Z26convergence_test_iterativePmS_S_PiS_S_S_imm
.visible .entry _Z26convergence_test_iterativePmS_S_PiS_S_S_imm(
	.param .u64 .ptr .align 1 _Z26convergence_test_iterativePmS_S_PiS_S_S_imm_param_0,
	.param .u64 .ptr .align 1 _Z26convergence_test_iterativePmS_S_PiS_S_S_imm_param_1,
	.param .u64 .ptr .align 1 _Z26convergence_test_iterativePmS_S_PiS_S_S_imm_param_2,
	.param .u64 .ptr .align 1 _Z26convergence_test_iterativePmS_S_PiS_S_S_imm_param_3,
	.param .u64 .ptr .align 1 _Z26convergence_test_iterativePmS_S_PiS_S_S_imm_param_4,
	.param .u64 .ptr .align 1 _Z26convergence_test_iterativePmS_S_PiS_S_S_imm_param_5,
	.param .u64 .ptr .align 1 _Z26convergence_test_iterativePmS_S_PiS_S_S_imm_param_6,
	.param .u32 _Z26convergence_test_iterativePmS_S_PiS_S_S_imm_param_7,
	.param .u64 _Z26convergence_test_iterativePmS_S_PiS_S_S_imm_param_8,
	.param .u64 _Z26convergence_test_iterativePmS_S_PiS_S_S_imm_param_9
)
{


	ret;

}


// ===== COMPILED SASS (sm_100) =====

	.target	sm_100

	.elftype	@"ET_EXEC"


//--------------------- .note.nv.tkinfo           --------------------------
	.section	.note.nv.tkinfo,"",@"SHT_NOTE"
	.sectionflags	@"SHF_NOTE_NV_TKINFO"
	.tkinfo
        /*0018*/ 	.word	0x00000002
        /*0030*/ 	.string	""
        /*0030*/ 	.string	"ptxas"
        /*0030*/ 	.string	"Cuda compilation tools, release 13.0, V13.0.88"
        /*0030*/ 	.string	"Build cuda_13.0.r13.0/compiler.36424714_0"
        /*0030*/ 	.string	"-arch sm_100 -m 64 "



//--------------------- .note.nv.cuinfo           --------------------------
	.section	.note.nv.cuinfo,"",@"SHT_NOTE"
	.sectionflags	@"SHF_NOTE_NV_CUINFO"
        /*0018*/ 	.short	0x0002
        /*001a*/ 	.short	0x0064
        /*001c*/ 	.short	0x0082
	.zero		2


//--------------------- .nv.info                  --------------------------
	.section	.nv.info,"",@"SHT_CUDA_INFO"
	.align	4


	//----- nvinfo : EIATTR_REGCOUNT
	.align		4
        /*0000*/ 	.byte	0x04, 0x2f
        /*0002*/ 	.short	(.L_1 - .L_0)
	.align		4
.L_0:
        /*0004*/ 	.word	index@(_Z20generate_S_gpu_chunkPmPimmi)
        /*0008*/ 	.word	0x00000018


	//----- nvinfo : EIATTR_FRAME_SIZE
	.align		4
.L_1:
        /*000c*/ 	.byte	0x04, 0x11
        /*000e*/ 	.short	(.L_3 - .L_2)
	.align		4
.L_2:
        /*0010*/ 	.word	index@(_Z20generate_S_gpu_chunkPmPimmi)
        /*0014*/ 	.word	0x00000000


	//----- nvinfo : EIATTR_REGCOUNT
	.align		4
.L_3:
        /*0018*/ 	.byte	0x04, 0x2f
        /*001a*/ 	.short	(.L_5 - .L_4)
	.align		4
.L_4:
        /*001c*/ 	.word	index@(_Z26convergence_test_iterativePmS_S_PiS_S_S_imm)
        /*0020*/ 	.word	0x00000004


	//----- nvinfo : EIATTR_FRAME_SIZE
	.align		4
.L_5:
        /*0024*/ 	.byte	0x04, 0x11
        /*0026*/ 	.short	(.L_7 - .L_6)
	.align		4
.L_6:
        /*0028*/ 	.word	index@(_Z26convergence_test_iterativePmS_S_PiS_S_S_imm)
        /*002c*/ 	.word	0x00000000


	//----- nvinfo : EIATTR_MIN_STACK_SIZE
	.align		4
.L_7:
        /*0030*/ 	.byte	0x04, 0x12
        /*0032*/ 	.short	(.L_9 - .L_8)
	.align		4
.L_8:
        /*0034*/ 	.word	index@(_Z26convergence_test_iterativePmS_S_PiS_S_S_imm)
        /*0038*/ 	.word	0x00000000


	//----- nvinfo : EIATTR_MIN_STACK_SIZE
	.align		4
.L_9:
        /*003c*/ 	.byte	0x04, 0x12
        /*003e*/ 	.short	(.L_11 - .L_10)
	.align		4
.L_10:
        /*0040*/ 	.word	index@(_Z20generate_S_gpu_chunkPmPimmi)
        /*0044*/ 	.word	0x00000000
.L_11:


//--------------------- .nv.compat                --------------------------
	.section	.nv.compat,"",@"SHT_CUDA_COMPAT_INFO"
	.align	4
        /*0000*/ 	.byte	0x02, 0x09, 0x00, 0x00, 0x02, 0x02, 0x01, 0x00, 0x02, 0x05, 0x05, 0x00, 0x03, 0x07, 0x01, 0x01
        /*0010*/ 	.byte	0x02, 0x03, 0x00, 0x00, 0x02, 0x06, 0x01, 0x00, 0x04, 0x0b, 0x08, 0x00, 0x09, 0x00, 0x00, 0x00
        /*0020*/ 	.byte	0x00, 0x00, 0x00, 0x00


//--------------------- .nv.info._Z26convergence_test_iterativePmS_S_PiS_S_S_imm --------------------------
	.section	.nv.info._Z26convergence_test_iterativePmS_S_PiS_S_S_imm,"",@"SHT_CUDA_INFO"
	.sectionflags	@""
	.align	4


	//----- nvinfo : EIATTR_CUDA_API_VERSION
	.align		4
        /*0000*/ 	.byte	0x04, 0x37
        /*0002*/ 	.short	(.L_13 - .L_12)
.L_12:
        /*0004*/ 	.word	0x00000082


	//----- nvinfo : EIATTR_KPARAM_INFO
	.align		4
.L_13:
        /*0008*/ 	.byte	0x04, 0x17
        /*000a*/ 	.short	(.L_15 - .L_14)
.L_14:
        /*000c*/ 	.word	0x00000000
        /*0010*/ 	.short	0x0009
        /*0012*/ 	.short	0x0048
        /*0014*/ 	.byte	0x00, 0xf0, 0x21, 0x00


	//----- nvinfo : EIATTR_KPARAM_INFO
	.align		4
.L_15:
        /*0018*/ 	.byte	0x04, 0x17
        /*001a*/ 	.short	(.L_17 - .L_16)
.L_16:
        /*001c*/ 	.word	0x00000000
        /*0020*/ 	.short	0x0008
        /*0022*/ 	.short	0x0040
        /*0024*/ 	.byte	0x00, 0xf0, 0x21, 0x00


	//----- nvinfo : EIATTR_KPARAM_INFO
	.align		4
.L_17:
        /*0028*/ 	.byte	0x04, 0x17
        /*002a*/ 	.short	(.L_19 - .L_18)
.L_18:
        /*002c*/ 	.word	0x00000000
        /*0030*/ 	.short	0x0007
        /*0032*/ 	.short	0x0038
        /*0034*/ 	.byte	0x00, 0xf0, 0x11, 0x00


	//----- nvinfo : EIATTR_KPARAM_INFO
	.align		4
.L_19:
        /*0038*/ 	.byte	0x04, 0x17
        /*003a*/ 	.short	(.L_21 - .L_20)
.L_20:
        /*003c*/ 	.word	0x00000000
        /*0040*/ 	.short	0x0006
        /*0042*/ 	.short	0x0030
        /*0044*/ 	.byte	0x00, 0xf5, 0x21, 0x00


	//----- nvinfo : EIATTR_KPARAM_INFO
	.align		4
.L_21:
        /*0048*/ 	.byte	0x04, 0x17
        /*004a*/ 	.short	(.L_23 - .L_22)
.L_22:
        /*004c*/ 	.word	0x00000000
        /*0050*/ 	.short	0x0005
        /*0052*/ 	.short	0x0028
        /*0054*/ 	.byte	0x00, 0xf5, 0x21, 0x00


	//----- nvinfo : EIATTR_KPARAM_INFO
	.align		4
.L_23:
        /*0058*/ 	.byte	0x04, 0x17
        /*005a*/ 	.short	(.L_25 - .L_24)
.L_24:
        /*005c*/ 	.word	0x00000000
        /*0060*/ 	.short	0x0004
        /*0062*/ 	.short	0x0020
        /*0064*/ 	.byte	0x00, 0xf5, 0x21, 0x00


	//----- nvinfo : EIATTR_KPARAM_INFO
	.align		4
.L_25:
        /*0068*/ 	.byte	0x04, 0x17
        /*006a*/ 	.short	(.L_27 - .L_26)
.L_26:
        /*006c*/ 	.word	0x00000000
        /*0070*/ 	.short	0x0003
        /*0072*/ 	.short	0x0018
        /*0074*/ 	.byte	0x00, 0xf5, 0x21, 0x00


	//----- nvinfo : EIATTR_KPARAM_INFO
	.align		4
.L_27:
        /*0078*/ 	.byte	0x04, 0x17
        /*007a*/ 	.short	(.L_29 - .L_28)
.L_28:
        /*007c*/ 	.word	0x00000000
        /*0080*/ 	.short	0x0002
        /*0082*/ 	.short	0x0010
        /*0084*/ 	.byte	0x00, 0xf5, 0x21, 0x00


	//----- nvinfo : EIATTR_KPARAM_INFO
	.align		4
.L_29:
        /*0088*/ 	.byte	0x04, 0x17
        /*008a*/ 	.short	(.L_31 - .L_30)
.L_30:
        /*008c*/ 	.word	0x00000000
        /*0090*/ 	.short	0x0001
        /*0092*/ 	.short	0x0008
        /*0094*/ 	.byte	0x00, 0xf5, 0x21, 0x00


	//----- nvinfo : EIATTR_KPARAM_INFO
	.align		4
.L_31:
        /*0098*/ 	.byte	0x04, 0x17
        /*009a*/ 	.short	(.L_33 - .L_32)
.L_32:
        /*009c*/ 	.word	0x00000000
        /*00a0*/ 	.short	0x0000
        /*00a2*/ 	.short	0x0000
        /*00a4*/ 	.byte	0x00, 0xf5, 0x21, 0x00


	//----- nvinfo : EIATTR_SPARSE_MMA_MASK
	.align		4
.L_33:
        /*00a8*/ 	.byte	0x03, 0x50
        /*00aa*/ 	.short	0x0000


	//----- nvinfo : EIATTR_MAXREG_COUNT
	.align		4
        /*00ac*/ 	.byte	0x03, 0x1b
        /*00ae*/ 	.short	0x00ff


	//----- nvinfo : EIATTR_MERCURY_ISA_VERSION
	.align		4
        /*00b0*/ 	.byte	0x03, 0x5f
        /*00b2*/ 	.short	0x0101


	//----- nvinfo : EIATTR_VRC_CTA_INIT_COUNT
	.align		4
        /*00b4*/ 	.byte	0x02, 0x4a
	.zero		1
	.zero		1


	//----- nvinfo : EIATTR_EXIT_INSTR_OFFSETS
	.align		4
        /*00b8*/ 	.byte	0x04, 0x1c
        /*00ba*/ 	.short	(.L_35 - .L_34)


	//   ....[0]....
.L_34:
        /*00bc*/ 	.word	0x00000010


	//----- nvinfo : EIATTR_CBANK_PARAM_SIZE
	.align		4
.L_35:
        /*00c0*/ 	.byte	0x03, 0x19
        /*00c2*/ 	.short	0x0050


	//----- nvinfo : EIATTR_PARAM_CBANK
	.align		4
        /*00c4*/ 	.byte	0x04, 0x0a
        /*00c6*/ 	.short	(.L_37 - .L_36)
	.align		4
.L_36:
        /*00c8*/ 	.word	index@(.nv.constant0._Z26convergence_test_iterativePmS_S_PiS_S_S_imm)
        /*00cc*/ 	.short	0x0380
        /*00ce*/ 	.short	0x0050


	//----- nvinfo : EIATTR_SW_WAR
	.align		4
.L_37:
        /*00d0*/ 	.byte	0x04, 0x36
        /*00d2*/ 	.short	(.L_39 - .L_38)
.L_38:
        /*00d4*/ 	.word	0x00000008
.L_39:


//--------------------- .nv.info._Z20generate_S_gpu_chunkPmPimmi --------------------------
	.section	.nv.info._Z20generate_S_gpu_chunkPmPimmi,"",@"SHT_CUDA_INFO"
	.sectionflags	@""
	.align	4


	//----- nvinfo : EIATTR_CUDA_API_VERSION
	.align		4
        /*0000*/ 	.byte	0x04, 0x37
        /*0002*/ 	.short	(.L_41 - .L_40)
.L_40:
        /*0004*/ 	.word	0x00000082


	//----- nvinfo : EIATTR_KPARAM_INFO
	.align		4
.L_41:
        /*0008*/ 	.byte	0x04, 0x17
        /*000a*/ 	.short	(.L_43 - .L_42)
.L_42:
        /*000c*/ 	.word	0x00000000
        /*0010*/ 	.short	0x0004
        /*0012*/ 	.short	0x0020
        /*0014*/ 	.byte	0x00, 0xf0, 0x11, 0x00


	//----- nvinfo : EIATTR_KPARAM_INFO
	.align		4
.L_43:
        /*0018*/ 	.byte	0x04, 0x17
        /*001a*/ 	.short	(.L_45 - .L_44)
.L_44:
        /*001c*/ 	.word	0x00000000
        /*0020*/ 	.short	0x0003
        /*0022*/ 	.short	0x0018
        /*0024*/ 	.byte	0x00, 0xf0, 0x21, 0x00


	//----- nvinfo : EIATTR_KPARAM_INFO
	.align		4
.L_45:
        /*0028*/ 	.byte	0x04, 0x17
        /*002a*/ 	.short	(.L_47 - .L_46)
.L_46:
        /*002c*/ 	.word	0x00000000
        /*0030*/ 	.short	0x0002
        /*0032*/ 	.short	0x0010
        /*0034*/ 	.byte	0x00, 0xf0, 0x21, 0x00


	//----- nvinfo : EIATTR_KPARAM_INFO
	.align		4
.L_47:
        /*0038*/ 	.byte	0x04, 0x17
        /*003a*/ 	.short	(.L_49 - .L_48)
.L_48:
        /*003c*/ 	.word	0x00000000
        /*0040*/ 	.short	0x0001
        /*0042*/ 	.short	0x0008
        /*0044*/ 	.byte	0x00, 0xf5, 0x21, 0x00


	//----- nvinfo : EIATTR_KPARAM_INFO
	.align		4
.L_49:
        /*0048*/ 	.byte	0x04, 0x17
        /*004a*/ 	.short	(.L_51 - .L_50)
.L_50:
        /*004c*/ 	.word	0x00000000
        /*0050*/ 	.short	0x0000
        /*0052*/ 	.short	0x0000
        /*0054*/ 	.byte	0x00, 0xf5, 0x21, 0x00


	//----- nvinfo : EIATTR_SPARSE_MMA_MASK
	.align		4
.L_51:
        /*0058*/ 	.byte	0x03, 0x50
        /*005a*/ 	.short	0x0000


	//----- nvinfo : EIATTR_MAXREG_COUNT
	.align		4
        /*005c*/ 	.byte	0x03, 0x1b
        /*005e*/ 	.short	0x00ff


	//----- nvinfo : EIATTR_MERCURY_ISA_VERSION
	.align		4
        /*0060*/ 	.byte	0x03, 0x5f
        /*0062*/ 	.short	0x0101


	//----- nvinfo : EIATTR_INT_WARP_WIDE_INSTR_OFFSETS
	.align		4
        /*0064*/ 	.byte	0x04, 0x31
        /*0066*/ 	.short	(.L_53 - .L_52)


	//   ....[0]....
.L_52:
        /*0068*/ 	.word	0x00000610


	//   ....[1]....
        /*006c*/ 	.word	0x000006b0


	//----- nvinfo : EIATTR_VRC_CTA_INIT_COUNT
	.align		4
.L_53:
        /*0070*/ 	.byte	0x02, 0x4a
	.zero		1
	.zero		1


	//----- nvinfo : EIATTR_EXIT_INSTR_OFFSETS
	.align		4
        /*0074*/ 	.byte	0x04, 0x1c
        /*0076*/ 	.short	(.L_55 - .L_54)


	//   ....[0]....
.L_54:
        /*0078*/ 	.word	0x000000a0


	//   ....[1]....
        /*007c*/ 	.word	0x000005a0


	//   ....[2]....
        /*0080*/ 	.word	0x000006f0


	//----- nvinfo : EIATTR_CRS_STACK_SIZE
	.align		4
.L_55:
        /*0084*/ 	.byte	0x04, 0x1e
        /*0086*/ 	.short	(.L_57 - .L_56)
.L_56:
        /*0088*/ 	.word	0x00000000


	//----- nvinfo : EIATTR_CBANK_PARAM_SIZE
	.align		4
.L_57:
        /*008c*/ 	.byte	0x03, 0x19
        /*008e*/ 	.short	0x0024


	//----- nvinfo : EIATTR_PARAM_CBANK
	.align		4
        /*0090*/ 	.byte	0x04, 0x0a
        /*0092*/ 	.short	(.L_59 - .L_58)
	.align		4
.L_58:
        /*0094*/ 	.word	index@(.nv.constant0._Z20generate_S_gpu_chunkPmPimmi)
        /*0098*/ 	.short	0x0380
        /*009a*/ 	.short	0x0024


	//----- nvinfo : EIATTR_SW_WAR
	.align		4
.L_59:
        /*009c*/ 	.byte	0x04, 0x36
        /*009e*/ 	.short	(.L_61 - .L_60)
.L_60:
        /*00a0*/ 	.word	0x00000008
.L_61:


//--------------------- .nv.callgraph             --------------------------
	.section	.nv.callgraph,"",@"SHT_CUDA_CALLGRAPH"
	.align	4
	.sectionentsize	8
	.align		4
        /*0000*/ 	.word	0x00000000
	.align		4
        /*0004*/ 	.word	0xffffffff
	.align		4
        /*0008*/ 	.word	0x00000000
	.align		4
        /*000c*/ 	.word	0xfffffffe
	.align		4
        /*0010*/ 	.word	0x00000000
	.align		4
        /*0014*/ 	.word	0xfffffffd
	.align		4
        /*0018*/ 	.word	0x00000000
	.align		4
        /*001c*/ 	.word	0xfffffffc


//--------------------- .text._Z26convergence_test_iterativePmS_S_PiS_S_S_imm --------------------------
	.section	.text._Z26convergence_test_iterativePmS_S_PiS_S_S_imm,"ax",@progbits
	.align	128
        .global         _Z26convergence_test_iterativePmS_S_PiS_S_S_imm
        .type           _Z26convergence_test_iterativePmS_S_PiS_S_S_imm,@function
        .size           _Z26convergence_test_iterativePmS_S_PiS_S_S_imm,(.L_x_7 - _Z26convergence_test_iterativePmS_S_PiS_S_S_imm)
        .other          _Z26convergence_test_iterativePmS_S_PiS_S_S_imm,@"STO_CUDA_ENTRY STV_DEFAULT"
_Z26convergence_test_iterativePmS_S_PiS_S_S_imm:
.text._Z26convergence_test_iterativePmS_S_PiS_S_S_imm:
[----:B------:R-:W-:Y:S01]  /*0000*/  LDC R1, c[0x0][0x37c] ;  /* 0x0000df00ff017b82 */ /* 0x000fe20000000800 */
[----:B------:R-:W-:Y:S05]  /*0010*/  EXIT ;  /* 0x000000000000794d */ /* 0x000fea0003800000 */
.L_x_0:
[----:B------:R-:W-:-:S00]  /*0020*/  BRA `(.L_x_0) ;  /* 0xfffffffc00fc7947 */ /* 0x000fc0000383ffff */
[----:B------:R-:W-:-:S00]  /*0030*/  NOP ;  /* 0x0000000000007918 */ /* 0x000fc00000000000 */
        /* <DEDUP_REMOVED lines=12> */
.L_x_7:


//--------------------- .text._Z20generate_S_gpu_chunkPmPimmi --------------------------
	.section	.text._Z20generate_S_gpu_chunkPmPimmi,"ax",@progbits
	.align	128
        .global         _Z20generate_S_gpu_chunkPmPimmi
        .type           _Z20generate_S_gpu_chunkPmPimmi,@function
        .size           _Z20generate_S_gpu_chunkPmPimmi,(.L_x_8 - _Z20generate_S_gpu_chunkPmPimmi)
        .other          _Z20generate_S_gpu_chunkPmPimmi,@"STO_CUDA_ENTRY STV_DEFAULT"
_Z20generate_S_gpu_chunkPmPimmi:
.text._Z20generate_S_gpu_chunkPmPimmi:
[----:B------:R-:W-:Y:S01]  /*0000*/  LDC R1, c[0x0][0x37c] ;  /* 0x0000df00ff017b82 */ /* 0x000fe20000000800 */
[----:B------:R-:W0:Y:S07]  /*0010*/  S2R R3, SR_TID.X ;  /* 0x0000000000037919 */ /* 0x000e2e0000002100 */
[----:B------:R-:W0:Y:S01]  /*0020*/  S2UR UR4, SR_CTAID.X ;  /* 0x00000000000479c3 */ /* 0x000e220000002500 */
[----:B------:R-:W1:Y:S07]  /*0030*/  LDCU.128 UR8, c[0x0][0x390] ;  /* 0x00007200ff0877ac */ /* 0x000e6e0008000c00 */
[----:B------:R-:W0:Y:S02]  /*0040*/  LDC R4, c[0x0][0x360] ;  /* 0x0000d800ff047b82 */ /* 0x000e240000000800 */
[----:B0-----:R-:W-:-:S05]  /*0050*/  IMAD R4, R4, UR4, R3 ;  /* 0x0000000404047c24 */ /* 0x001fca000f8e0203 */
[----:B-1----:R-:W-:-:S04]  /*0060*/  IADD3 R4, P1, PT, R4, UR8, RZ ;  /* 0x0000000804047c10 */ /* 0x002fc8000ff3e0ff */
[----:B------:R-:W-:Y:S01]  /*0070*/  ISETP.GE.U32.AND P0, PT, R4, UR10, PT ;  /* 0x0000000a04007c0c */ /* 0x000fe2000bf06070 */
[----:B------:R-:W-:-:S05]  /*0080*/  IMAD.X R5, RZ, RZ, UR9, P1 ;  /* 0x00000009ff057e24 */ /* 0x000fca00088e06ff */
[----:B------:R-:W-:-:S13]  /*0090*/  ISETP.GE.U32.AND.EX P0, PT, R5, UR11, PT, P0 ;  /* 0x0000000b05007c0c */ /* 0x000fda000bf06100 */
[----:B------:R-:W-:Y:S05]  /*00a0*/  @P0 EXIT ;  /* 0x000000000000094d */ /* 0x000fea0003800000 */
[----:B------:R-:W0:Y:S01]  /*00b0*/  LDCU UR4, c[0x0][0x3a0] ;  /* 0x00007400ff0477ac */ /* 0x000e220008000800 */
[----:B------:R-:W-:Y:S01]  /*00c0*/  UMOV UR13, 0x1 ;  /* 0x00000001000d7882 */ /* 0x000fe20000000000 */
[----:B------:R-:W1:Y:S01]  /*00d0*/  LDCU.64 UR8, c[0x0][0x358] ;  /* 0x00006b00ff0877ac */ /* 0x000e620008000a00 */
[----:B0-----:R-:W-:Y:S02]  /*00e0*/  USHF.L.U32 UR11, UR13, UR4, URZ ;  /* 0x000000040d0b7299 */ /* 0x001fe400080006ff */
[----:B------:R-:W-:Y:S02]  /*00f0*/  UISETP.GT.AND UP1, UPT, UR4, 0x3f, UPT ;  /* 0x0000003f0400788c */ /* 0x000fe4000bf24270 */
[----:B------:R-:W-:Y:S02]  /*0100*/  ULOP3.LUT UR10, UR11, 0x1, URZ, 0xc0, !UPT ;  /* 0x000000010b0a7892 */ /* 0x000fe4000f8ec0ff */
[----:B------:R-:W-:Y:S02]  /*0110*/  UIADD3 UR7, UPT, UPT, UR4, -0x40, URZ ;  /* 0xffffffc004077890 */ /* 0x000fe4000fffe0ff */
[----:B------:R-:W-:-:S02]  /*0120*/  UISETP.NE.U32.AND UP0, UPT, UR10, 0x1, UPT ;  /* 0x000000010a00788c */ /* 0x000fc4000bf05070 */
[----:B------:R-:W-:Y:S02]  /*0130*/  UIADD3 UR6, UPT, UPT, -UR4, 0x40, URZ ;  /* 0x0000004004067890 */ /* 0x000fe4000fffe1ff */
[----:B------:R-:W-:Y:S02]  /*0140*/  UISETP.NE.U32.AND.EX UP0, UPT, URZ, URZ, UPT, UP0 ;  /* 0x000000ffff00728c */ /* 0x000fe4000bf05100 */
[----:B------:R-:W-:Y:S02]  /*0150*/  USHF.L.U64.HI UR5, UR13, UR7, URZ ;  /* 0x000000070d057299 */ /* 0x000fe400080102ff */
[----:B------:R-:W-:Y:S02]  /*0160*/  USHF.R.U64 UR12, UR13, UR6, URZ ;  /* 0x000000060d0c7299 */ /* 0x000fe400080012ff */
[----:B------:R-:W-:Y:S02]  /*0170*/  USHF.L.U64.HI UR4, UR13, UR4, URZ ;  /* 0x000000040d047299 */ /* 0x000fe400080102ff */
[----:B------:R-:W-:-:S02]  /*0180*/  @UP1 USHF.L.U32 UR12, UR13, UR7, URZ ;  /* 0x000000070d0c1299 */ /* 0x000fc400080006ff */
[----:B------:R-:W-:Y:S01]  /*0190*/  USEL UR5, UR5, URZ, UP1 ;  /* 0x000000ff05057287 */ /* 0x000fe20008800000 */
[----:B-1----:R-:W-:Y:S11]  /*01a0*/  BRA.U !UP0, `(.L_x_1) ;  /* 0x0000000508147547 */ /* 0x002ff6000b800000 */
[----:B------:R-:W0:Y:S01]  /*01b0*/  LDC R21, c[0x0][0x3a0] ;  /* 0x0000e800ff157b82 */ /* 0x000e220000000800 */
[----:B------:R-:W-:Y:S01]  /*01c0*/  BSSY.RECONVERGENT B0, `(.L_x_1) ;  /* 0x0000043000007945 */ /* 0x000fe20003800200 */
[----:B------:R-:W-:Y:S02]  /*01d0*/  IMAD.U32 R19, RZ, RZ, UR12 ;  /* 0x0000000cff137e24 */ /* 0x000fe4000f8e00ff */
[----:B------:R-:W-:Y:S02]  /*01e0*/  IMAD.U32 R16, RZ, RZ, UR5 ;  /* 0x00000005ff107e24 */ /* 0x000fe4000f8e00ff */
[----:B------:R-:W-:Y:S02]  /*01f0*/  IMAD.U32 R8, RZ, RZ, UR11 ;  /* 0x0000000bff087e24 */ /* 0x000fe4000f8e00ff */
[----:B------:R-:W-:Y:S02]  /*0200*/  IMAD.U32 R20, RZ, RZ, UR4 ;  /* 0x00000004ff147e24 */ /* 0x000fe4000f8e00ff */
[----:B------:R-:W-:-:S02]  /*0210*/  IMAD.MOV.U32 R17, RZ, RZ, RZ ;  /* 0x000000ffff117224 */ /* 0x000fc400078e00ff */
[----:B------:R-:W-:Y:S02]  /*0220*/  IMAD.MOV.U32 R0, RZ, RZ, RZ ;  /* 0x000000ffff007224 */ /* 0x000fe400078e00ff */
[----:B------:R-:W-:Y:S02]  /*0230*/  IMAD.MOV.U32 R11, RZ, RZ, R4 ;  /* 0x000000ffff0b7224 */ /* 0x000fe400078e0004 */
[----:B------:R-:W-:-:S07]  /*0240*/  IMAD.MOV.U32 R18, RZ, RZ, R5 ;  /* 0x000000ffff127224 */ /* 0x000fce00078e0005 */
.L_x_5:
[----:B------:R-:W-:Y:S01]  /*0250*/  LOP3.LUT R2, R11, 0x1, RZ, 0xc0, !PT ;  /* 0x000000010b027812 */ /* 0x000fe200078ec0ff */
[----:B------:R-:W-:Y:S03]  /*0260*/  BSSY.RECONVERGENT B1, `(.L_x_2) ;  /* 0x0000026000017945 */ /* 0x000fe60003800200 */
[----:B------:R-:W-:-:S04]  /*0270*/  ISETP.NE.U32.AND P0, PT, R2, 0x1, PT ;  /* 0x000000010200780c */ /* 0x000fc80003f05070 */
[----:B------:R-:W-:-:S13]  /*0280*/  ISETP.NE.U32.AND.EX P0, PT, RZ, RZ, PT, P0 ;  /* 0x000000ffff00720c */ /* 0x000fda0003f05100 */
[----:B------:R-:W-:Y:S05]  /*0290*/  @!P0 BRA `(.L_x_3) ;  /* 0x0000000000248947 */ /* 0x000fea0003800000 */
[----:B------:R-:W-:Y:S02]  /*02a0*/  SHF.L.W.U32.HI R8, R8, 0x1f, R20 ;  /* 0x0000001f08087819 */ /* 0x000fe40000010e14 */
[----:B------:R-:W-:Y:S02]  /*02b0*/  SHF.L.W.U32.HI R11, R11, 0x1f, R18 ;  /* 0x0000001f0b0b7819 */ /* 0x000fe40000010e12 */
[----:B------:R-:W-:Y:S02]  /*02c0*/  SHF.L.W.U32.HI R20, R20, 0x1f, R19 ;  /* 0x0000001f14147819 */ /* 0x000fe40000010e13 */
[----:B------:R-:W-:Y:S02]  /*02d0*/  SHF.L.W.U32.HI R18, R18, 0x1f, R17 ;  /* 0x0000001f12127819 */ /* 0x000fe40000010e11 */
[----:B------:R-:W-:Y:S02]  /*02e0*/  SHF.R.U64 R19, R19, 0x1, R16 ;  /* 0x0000000113137819 */ /* 0x000fe40000001210 */
[----:B------:R-:W-:-:S02]  /*02f0*/  SHF.R.U64 R17, R17, 0x1, R0 ;  /* 0x0000000111117819 */ /* 0x000fc40000001200 */
[----:B------:R-:W-:Y:S02]  /*0300*/  SHF.R.U32.HI R16, RZ, 0x1, R16 ;  /* 0x00000001ff107819 */ /* 0x000fe40000011610 */
[----:B------:R-:W-:Y:S01]  /*0310*/  SHF.R.U32.HI R0, RZ, 0x1, R0 ;  /* 0x00000001ff007819 */ /* 0x000fe20000011600 */
[----:B------:R-:W-:Y:S06]  /*0320*/  BRA `(.L_x_4) ;  /* 0x0000000000647947 */ /* 0x000fec0003800000 */
.L_x_3:
[----:B------:R-:W-:-:S04]  /*0330*/  IMAD.WIDE.U32 R12, R18, 0x3, RZ ;  /* 0x00000003120c7825 */ /* 0x000fc800078e00ff */
[----:B------:R-:W-:-:S04]  /*0340*/  IMAD.WIDE.U32 R2, R20, 0x3, RZ ;  /* 0x0000000314027825 */ /* 0x000fc800078e00ff */
[----:B------:R-:W-:-:S04]  /*0350*/  IMAD.WIDE.U32 R12, P0, RZ, R11, R12 ;  /* 0x0000000bff0c7225 */ /* 0x000fc8000780000c */
[----:B------:R-:W-:-:S04]  /*0360*/  IMAD.WIDE.U32 R6, R11, 0x3, RZ ;  /* 0x000000030b067825 */ /* 0x000fc800078e00ff */
[----:B------:R-:W-:Y:S01]  /*0370*/  IMAD.X R15, RZ, RZ, RZ, P0 ;  /* 0x000000ffff0f7224 */ /* 0x000fe200000e06ff */
[----:B------:R-:W-:Y:S01]  /*0380*/  IADD3 R7, P0, PT, R7, R12, RZ ;  /* 0x0000000c07077210 */ /* 0x000fe20007f1e0ff */
[----:B------:R-:W-:-:S04]  /*0390*/  IMAD.WIDE.U32 R10, P1, RZ, R8, R2 ;  /* 0x00000008ff0a7225 */ /* 0x000fc80007820002 */
[----:B------:R-:W-:-:S04]  /*03a0*/  IMAD.WIDE.U32 R8, R8, 0x3, RZ ;  /* 0x0000000308087825 */ /* 0x000fc800078e00ff */
[----:B------:R-:W-:Y:S02]  /*03b0*/  IMAD.MOV.U32 R14, RZ, RZ, R13 ;  /* 0x000000ffff0e7224 */ /* 0x000fe400078e000d */
[----:B------:R-:W-:Y:S01]  /*03c0*/  IMAD.X R3, RZ, RZ, RZ, P1 ;  /* 0x000000ffff037224 */ /* 0x000fe200008e06ff */
[----:B------:R-:W-:Y:S01]  /*03d0*/  IADD3 R9, P1, PT, R9, R10, RZ ;  /* 0x0000000a09097210 */ /* 0x000fe20007f3e0ff */
[----:B------:R-:W-:-:S04]  /*03e0*/  IMAD.WIDE.U32.X R14, RZ, R18, R14, P0 ;  /* 0x00000012ff0e7225 */ /* 0x000fc800000e040e */
[----:B------:R-:W-:Y:S01]  /*03f0*/  IMAD.MOV.U32 R2, RZ, RZ, R11 ;  /* 0x000000ffff027224 */ /* 0x000fe200078e000b */
[----:B------:R-:W-:Y:S01]  /*0400*/  IADD3 R11, P0, PT, R6, 0x1, RZ ;  /* 0x00000001060b7810 */ /* 0x000fe20007f1e0ff */
[----:B------:R-:W-:-:S03]  /*0410*/  IMAD.WIDE.U32 R14, R17, 0x3, R14 ;  /* 0x00000003110e7825 */ /* 0x000fc600078e000e */
[----:B------:R-:W-:Y:S01]  /*0420*/  IADD3.X R18, P0, PT, RZ, R7, RZ, P0, !PT ;  /* 0x00000007ff127210 */ /* 0x000fe2000071e4ff */
[----:B------:R-:W-:-:S03]  /*0430*/  IMAD.WIDE.U32.X R2, RZ, R20, R2, P1 ;  /* 0x00000014ff027225 */ /* 0x000fc600008e0402 */
[----:B------:R-:W-:Y:S01]  /*0440*/  IADD3.X R17, P0, PT, RZ, R14, RZ, P0, !PT ;  /* 0x0000000eff117210 */ /* 0x000fe2000071e4ff */
[----:B------:R-:W-:Y:S02]  /*0450*/  IMAD R7, R16, 0x3, RZ ;  /* 0x0000000310077824 */ /* 0x000fe400078e02ff */
[----:B------:R-:W-:-:S04]  /*0460*/  IMAD.WIDE.U32 R2, R19, 0x3, R2 ;  /* 0x0000000313027825 */ /* 0x000fc800078e0002 */
[----:B------:R-:W-:Y:S02]  /*0470*/  IMAD R13, R0, 0x3, RZ ;  /* 0x00000003000d7824 */ /* 0x000fe400078e02ff */
[----:B------:R-:W-:Y:S02]  /*0480*/  IMAD.IADD R16, R3, 0x1, R7 ;  /* 0x0000000103107824 */ /* 0x000fe400078e0207 */
[----:B------:R-:W-:Y:S02]  /*0490*/  IMAD.MOV.U32 R19, RZ, RZ, R2 ;  /* 0x000000ffff137224 */ /* 0x000fe400078e0002 */
[----:B------:R-:W-:Y:S02]  /*04a0*/  IMAD.X R0, R15, 0x1, R13, P0 ;  /* 0x000000010f007824 */ /* 0x000fe400000e060d */
[----:B------:R-:W-:-:S07]  /*04b0*/  IMAD.MOV.U32 R20, RZ, RZ, R9 ;  /* 0x000000ffff147224 */ /* 0x000fce00078e0009 */
.L_x_4:
[----:B------:R-:W-:Y:S05]  /*04c0*/  BSYNC.RECONVERGENT B1 ;  /* 0x0000000000017941 */ /* 0x000fea0003800200 */
.L_x_2:
[----:B0-----:R-:W-:Y:S02]  /*04d0*/  ISETP.GT.AND P0, PT, R21, 0x3f, PT ;  /* 0x0000003f1500780c */ /* 0x001fe40003f04270 */
[-CC-:B------:R-:W-:Y:S02]  /*04e0*/  SHF.R.U64 R2, R8, R21.reuse, R20.reuse ;  /* 0x0000001508027219 */ /* 0x180fe40000001214 */
[C---:B------:R-:W-:Y:S02]  /*04f0*/  SHF.L.U32 R7, R19.reuse, UR6, RZ ;  /* 0x0000000613077c19 */ /* 0x040fe400080006ff */
[----:B------:R-:W-:Y:S02]  /*0500*/  SHF.R.U32.HI R3, RZ, R21, R20 ;  /* 0x00000015ff037219 */ /* 0x000fe40000011614 */
[----:B------:R-:W-:Y:S02]  /*0510*/  SHF.L.U64.HI R6, R19, UR6, R16 ;  /* 0x0000000613067c19 */ /* 0x000fe40008010210 */
[----:B------:R-:W-:-:S02]  /*0520*/  LOP3.LUT R7, R2, R7, RZ, 0xfc, !PT ;  /* 0x0000000702077212 */ /* 0x000fc400078efcff */
[CCC-:B------:R-:W-:Y:S02]  /*0530*/  SHF.R.U64 R2, R19.reuse, R21.reuse, R16.reuse ;  /* 0x0000001513027219 */ /* 0x1c0fe40000001210 */
[--C-:B------:R-:W-:Y:S02]  /*0540*/  @P0 SHF.R.U64 R7, R19, UR7, R16.reuse ;  /* 0x0000000713070c19 */ /* 0x100fe40008001210 */
[----:B------:R-:W-:Y:S02]  /*0550*/  LOP3.LUT R6, R3, R6, RZ, 0xfc, !PT ;  /* 0x0000000603067212 */ /* 0x000fe400078efcff */
[--C-:B------:R-:W-:Y:S02]  /*0560*/  @P0 SHF.R.U32.HI R6, RZ, UR7, R16.reuse ;  /* 0x00000007ff060c19 */ /* 0x100fe40008011610 */
[----:B------:R-:W-:Y:S02]  /*0570*/  SHF.R.U32.HI R3, RZ, R21, R16 ;  /* 0x00000015ff037219 */ /* 0x000fe40000011610 */
[----:B------:R-:W-:-:S04]  /*0580*/  LOP3.LUT P0, RZ, R7, R2, RZ, 0xfc, !PT ;  /* 0x0000000207ff7212 */ /* 0x000fc8000780fcff */
[----:B------:R-:W-:-:S13]  /*0590*/  LOP3.LUT P0, RZ, R6, R3, RZ, 0xfc, P0 ;  /* 0x0000000306ff7212 */ /* 0x000fda000000fcff */
[----:B------:R-:W-:Y:S05]  /*05a0*/  @!P0 EXIT ;  /* 0x000000000000894d */ /* 0x000fea0003800000 */
[----:B------:R-:W-:-:S04]  /*05b0*/  LOP3.LUT R2, R8, 0x1, RZ, 0xc0, !PT ;  /* 0x0000000108027812 */ /* 0x000fc800078ec0ff */
[----:B------:R-:W-:-:S04]  /*05c0*/  ISETP.NE.U32.AND P0, PT, R2, 0x1, PT ;  /* 0x000000010200780c */ /* 0x000fc80003f05070 */
[----:B------:R-:W-:-:S13]  /*05d0*/  ISETP.NE.U32.AND.EX P0, PT, RZ, RZ, PT, P0 ;  /* 0x000000ffff00720c */ /* 0x000fda0003f05100 */
[----:B------:R-:W-:Y:S05]  /*05e0*/  @P0 BRA `(.L_x_5) ;  /* 0xfffffffc00180947 */ /* 0x000fea000383ffff */
[----:B------:R-:W-:Y:S05]  /*05f0*/  BSYNC.RECONVERGENT B0 ;  /* 0x0000000000007941 */ /* 0x000fea0003800200 */
.L_x_1:
[----:B------:R-:W0:Y:S01]  /*0600*/  S2R R7, SR_LANEID ;  /* 0x0000000000077919 */ /* 0x000e220000000000 */
[----:B------:R-:W-:Y:S01]  /*0610*/  VOTEU.ANY UR4, UPT, PT ;  /* 0x0000000000047886 */ /* 0x000fe200038e0100 */
[----:B------:R-:W1:Y:S01]  /*0620*/  LDC.64 R2, c[0x0][0x388] ;  /* 0x0000e200ff027b82 */ /* 0x000e620000000a00 */
[----:B------:R-:W0:Y:S08]  /*0630*/  FLO.U32 R0, UR4 ;  /* 0x0000000400007d00 */ /* 0x000e3000080e0000 */
[----:B------:R-:W1:Y:S01]  /*0640*/  POPC R11, UR4 ;  /* 0x00000004000b7d09 */ /* 0x000e620008000000 */
[----:B0-----:R-:W-:Y:S01]  /*0650*/  ISETP.EQ.U32.AND P0, PT, R0, R7, PT ;  /* 0x000000070000720c */ /* 0x001fe20003f02070 */
[----:B------:R-:W0:Y:S01]  /*0660*/  S2R R8, SR_LTMASK ;  /* 0x0000000000087919 */ /* 0x000e220000003900 */
[----:B------:R-:W2:Y:S11]  /*0670*/  LDC.64 R6, c[0x0][0x380] ;  /* 0x0000e000ff067b82 */ /* 0x000eb60000000a00 */
[----:B-1----:R-:W3:Y:S01]  /*0680*/  @P0 ATOMG.E.ADD.STRONG.GPU PT, R3, desc[UR8][R2.64], R11 ;  /* 0x8000000b020309a8 */ /* 0x002ee200081ef108 */
[----:B0-----:R-:W-:-:S06]  /*0690*/  LOP3.LUT R8, R8, UR4, RZ, 0xc0, !PT ;  /* 0x0000000408087c12 */ /* 0x001fcc000f8ec0ff */
[----:B------:R-:W0:Y:S01]  /*06a0*/  POPC R8, R8 ;  /* 0x0000000800087309 */ /* 0x000e220000000000 */
[----:B---3--:R-:W0:Y:S02]  /*06b0*/  SHFL.IDX PT, R9, R3, R0, 0x1f ;  /* 0x00001f0003097589 */ /* 0x008e2400000e0000 */
[----:B0-----:R-:W-:-:S04]  /*06c0*/  IMAD.IADD R9, R9, 0x1, R8 ;  /* 0x0000000109097824 */ /* 0x001fc800078e0208 */
[----:B--2---:R-:W-:-:S05]  /*06d0*/  IMAD.WIDE R6, R9, 0x8, R6 ;  /* 0x0000000809067825 */ /* 0x004fca00078e0206 */
[----:B------:R-:W-:Y:S01]  /*06e0*/  STG.E.64 desc[UR8][R6.64], R4 ;  /* 0x0000000406007986 */ /* 0x000fe2000c101b08 */
[----:B------:R-:W-:Y:S05]  /*06f0*/  EXIT ;  /* 0x000000000000794d */ /* 0x000fea0003800000 */
.L_x_6:
        /* <DEDUP_REMOVED lines=16> */
.L_x_8:


//--------------------- .nv.shared.reserved.0     --------------------------
	.section	.nv.shared.reserved.0,"aw",@nobits
	.weak		__nv_reservedSMEM_offset_0_alias
	.size		__nv_reservedSMEM_offset_0_alias, 0, 64
	.other		__nv_reservedSMEM_offset_0_alias,@"STO_CUDA_RESERVED_SHARED STV_DEFAULT"
__nv_reservedSMEM_offset_0_alias:
	.zero		0
	.zero		64


//--------------------- .nv.constant0._Z26convergence_test_iterativePmS_S_PiS_S_S_imm --------------------------
	.section	.nv.constant0._Z26convergence_test_iterativePmS_S_PiS_S_S_imm,"a",@progbits
	.sectionflags	@""
	.align	4
.nv.constant0._Z26convergence_test_iterativePmS_S_PiS_S_S_imm:
	.zero		976


//--------------------- .nv.constant0._Z20generate_S_gpu_chunkPmPimmi --------------------------
	.section	.nv.constant0._Z20generate_S_gpu_chunkPmPimmi,"a",@progbits
	.sectionflags	@""
	.align	4
.nv.constant0._Z20generate_S_gpu_chunkPmPimmi:
	.zero		932


//--------------------- SYMBOLS --------------------------

	.type		.nv.reservedSmem.offset0,@object
	.size		.nv.reservedSmem.offset0,0x4
